//
// Generated by NVIDIA NVVM Compiler
//
// Compiler Build ID: CL-36424714
// Cuda compilation tools, release 13.0, V13.0.88
// Based on NVVM 20.0.0
//

.version 9.0
.target sm_100
.address_size 64

	// .globl	default_function_kernel

.visible .entry default_function_kernel(
	.param .u64 .ptr .align 1 default_function_kernel_param_0,
	.param .u64 .ptr .align 1 default_function_kernel_param_1
)
.maxntid 60
{
	.reg .b16 	%rs<8>;
	.reg .b32 	%r<14>;
	.reg .b32 	%f<2>;
	.reg .b64 	%rd<9>;

	ld.param.u64 	%rd1, [default_function_kernel_param_0];
	ld.param.u64 	%rd2, [default_function_kernel_param_1];
	cvta.to.global.u64 	%rd3, %rd2;
	cvta.to.global.u64 	%rd4, %rd1;
	mov.u32 	%r1, %ctaid.x;
	mov.u32 	%r2, %tid.x;
	cvt.u16.u32 	%rs1, %r2;
	mul.lo.s16 	%rs2, %rs1, 13;
	shr.u16 	%rs3, %rs2, 8;
	cvt.u32.u16 	%r3, %rs3;
	mad.lo.s32 	%r4, %r1, 3, %r3;
	mul.hi.u32 	%r5, %r4, -858993459;
	shr.u32 	%r6, %r5, 5;
	mul.lo.s32 	%r7, %r6, 40;
	sub.s32 	%r8, %r4, %r7;
	shr.u32 	%r9, %r8, 1;
	mul.lo.s16 	%rs4, %rs3, 20;
	sub.s16 	%rs5, %rs1, %rs4;
	and.b16  	%rs6, %rs5, 254;
	shr.u16 	%rs7, %rs6, 1;
	cvt.u32.u16 	%r10, %rs7;
	mad.lo.s32 	%r11, %r6, 200, %r10;
	mad.lo.s32 	%r12, %r9, 10, %r11;
	mul.wide.u32 	%rd5, %r12, 4;
	add.s64 	%rd6, %rd4, %rd5;
	ld.global.nc.f32 	%f1, [%rd6];
	mad.lo.s32 	%r13, %r1, 60, %r2;
	mul.wide.u32 	%rd7, %r13, 4;
	add.s64 	%rd8, %rd3, %rd7;
	st.global.f32 	[%rd8], %f1;
	ret;

}


// ===== COMPILED SASS (sm_100) =====

	.target	sm_100

	.elftype	@"ET_EXEC"


//--------------------- .note.nv.tkinfo           --------------------------
	.section	.note.nv.tkinfo,"",@"SHT_NOTE"
	.sectionflags	@"SHF_NOTE_NV_TKINFO"
	.tkinfo
        /*0018*/ 	.word	0x00000002
        /*0030*/ 	.string	""
        /*0030*/ 	.string	"ptxas"
        /*0030*/ 	.string	"Cuda compilation tools, release 13.0, V13.0.88"
        /*0030*/ 	.string	"Build cuda_13.0.r13.0/compiler.36424714_0"
        /*0030*/ 	.string	"-arch sm_100 -m 64 "



//--------------------- .note.nv.cuinfo           --------------------------
	.section	.note.nv.cuinfo,"",@"SHT_NOTE"
	.sectionflags	@"SHF_NOTE_NV_CUINFO"
        /*0018*/ 	.short	0x0002
        /*001a*/ 	.short	0x0064
        /*001c*/ 	.short	0x0082
	.zero		2


//--------------------- .nv.info                  --------------------------
	.section	.nv.info,"",@"SHT_CUDA_INFO"
	.align	4


	//----- nvinfo : EIATTR_REGCOUNT
	.align		4
        /*0000*/ 	.byte	0x04, 0x2f
        /*0002*/ 	.short	(.L_1 - .L_0)
	.align		4
.L_0:
        /*0004*/ 	.word	index@(default_function_kernel)
        /*0008*/ 	.word	0x0000000c


	//----- nvinfo : EIATTR_FRAME_SIZE
	.align		4
.L_1:
        /*000c*/ 	.byte	0x04, 0x11
        /*000e*/ 	.short	(.L_3 - .L_2)
	.align		4
.L_2:
        /*0010*/ 	.word	index@(default_function_kernel)
        /*0014*/ 	.word	0x00000000


	//----- nvinfo : EIATTR_MIN_STACK_SIZE
	.align		4
.L_3:
        /*0018*/ 	.byte	0x04, 0x12
        /*001a*/ 	.short	(.L_5 - .L_4)
	.align		4
.L_4:
        /*001c*/ 	.word	index@(default_function_kernel)
        /*0020*/ 	.word	0x00000000
.L_5:


//--------------------- .nv.compat                --------------------------
	.section	.nv.compat,"",@"SHT_CUDA_COMPAT_INFO"
	.align	4
        /*0000*/ 	.byte	0x02, 0x09, 0x00, 0x00, 0x02, 0x02, 0x01, 0x00, 0x02, 0x05, 0x05, 0x00, 0x03, 0x07, 0x01, 0x01
        /*0010*/ 	.byte	0x02, 0x03, 0x00, 0x00, 0x02, 0x06, 0x01, 0x00, 0x04, 0x0b, 0x08, 0x00, 0x09, 0x00, 0x00, 0x00
        /*0020*/ 	.byte	0x00, 0x00, 0x00, 0x00


//--------------------- .nv.info.default_function_kernel --------------------------
	.section	.nv.info.default_function_kernel,"",@"SHT_CUDA_INFO"
	.sectionflags	@""
	.align	4


	//----- nvinfo : EIATTR_CUDA_API_VERSION
	.align		4
        /*0000*/ 	.byte	0x04, 0x37
        /*0002*/ 	.short	(.L_7 - .L_6)
.L_6:
        /*0004*/ 	.word	0x00000082


	//----- nvinfo : EIATTR_KPARAM_INFO
	.align		4
.L_7:
        /*0008*/ 	.byte	0x04, 0x17
        /*000a*/ 	.short	(.L_9 - .L_8)
.L_8:
        /*000c*/ 	.word	0x00000000
        /*0010*/ 	.short	0x0001
        /*0012*/ 	.short	0x0008
        /*0014*/ 	.byte	0x00, 0xf5, 0x21, 0x00


	//----- nvinfo : EIATTR_KPARAM_INFO
	.align		4
.L_9:
        /*0018*/ 	.byte	0x04, 0x17
        /*001a*/ 	.short	(.L_11 - .L_10)
.L_10:
        /*001c*/ 	.word	0x00000000
        /*0020*/ 	.short	0x0000
        /*0022*/ 	.short	0x0000
        /*0024*/ 	.byte	0x00, 0xf5, 0x21, 0x00


	//----- nvinfo : EIATTR_SPARSE_MMA_MASK
	.align		4
.L_11:
        /*0028*/ 	.byte	0x03, 0x50
        /*002a*/ 	.short	0x0000


	//----- nvinfo : EIATTR_MAXREG_COUNT
	.align		4
        /*002c*/ 	.byte	0x03, 0x1b
        /*002e*/ 	.short	0x00ff


	//----- nvinfo : EIATTR_MERCURY_ISA_VERSION
	.align		4
        /*0030*/ 	.byte	0x03, 0x5f
        /*0032*/ 	.short	0x0101


	//----- nvinfo : EIATTR_VRC_CTA_INIT_COUNT
	.align		4
        /*0034*/ 	.byte	0x02, 0x4a
	.zero		1
	.zero		1


	//----- nvinfo : EIATTR_EXIT_INSTR_OFFSETS
	.align		4
        /*0038*/ 	.byte	0x04, 0x1c
        /*003a*/ 	.short	(.L_13 - .L_12)


	//   ....[0]....
.L_12:
        /*003c*/ 	.word	0x000001e0


	//----- nvinfo : EIATTR_MAX_THREADS
	.align		4
.L_13:
        /*0040*/ 	.byte	0x04, 0x05
        /*0042*/ 	.short	(.L_15 - .L_14)
.L_14:
        /*0044*/ 	.word	0x0000003c
        /*0048*/ 	.word	0x00000001
        /*004c*/ 	.word	0x00000001


	//----- nvinfo : EIATTR_CBANK_PARAM_SIZE
	.align		4
.L_15:
        /*0050*/ 	.byte	0x03, 0x19
        /*0052*/ 	.short	0x0010


	//----- nvinfo : EIATTR_PARAM_CBANK
	.align		4
        /*0054*/ 	.byte	0x04, 0x0a
        /*0056*/ 	.short	(.L_17 - .L_16)
	.align		4
.L_16:
        /*0058*/ 	.word	index@(.nv.constant0.default_function_kernel)
        /*005c*/ 	.short	0x0380
        /*005e*/ 	.short	0x0010


	//----- nvinfo : EIATTR_SW_WAR
	.align		4
.L_17:
        /*0060*/ 	.byte	0x04, 0x36
        /*0062*/ 	.short	(.L_19 - .L_18)
.L_18:
        /*0064*/ 	.word	0x00000008
.L_19:


//--------------------- .nv.callgraph             --------------------------
	.section	.nv.callgraph,"",@"SHT_CUDA_CALLGRAPH"
	.align	4
	.sectionentsize	8
	.align		4
        /*0000*/ 	.word	0x00000000
	.align		4
        /*0004*/ 	.word	0xffffffff
	.align		4
        /*0008*/ 	.word	0x00000000
	.align		4
        /*000c*/ 	.word	0xfffffffe
	.align		4
        /*0010*/ 	.word	0x00000000
	.align		4
        /*0014*/ 	.word	0xfffffffd
	.align		4
        /*0018*/ 	.word	0x00000000
	.align		4
        /*001c*/ 	.word	0xfffffffc


//--------------------- .text.default_function_kernel --------------------------
	.section	.text.default_function_kernel,"ax",@progbits
	.align	128
        .global         default_function_kernel
        .type           default_function_kernel,@function
        .size           default_function_kernel,(.L_x_1 - default_function_kernel)
        .other          default_function_kernel,@"STO_CUDA_ENTRY STV_DEFAULT"
default_function_kernel:
.text.default_function_kernel:
[----:B------:R-:W-:Y:S01]  /*0000*/  LDC R1, c[0x0][0x37c] ;  /* 0x0000df00ff017b82 */ /* 0x000fe20000000800 */
[----:B------:R-:W0:Y:S01]  /*0010*/  S2R R0, SR_TID.X ;  /* 0x0000000000007919 */ /* 0x000e220000002100 */
[----:B------:R-:W1:Y:S01]  /*0020*/  LDCU.64 UR4, c[0x0][0x358] ;  /* 0x00006b00ff0477ac */ /* 0x000e620008000a00 */
[----:B------:R-:W2:Y:S01]  /*0030*/  S2R R9, SR_CTAID.X ;  /* 0x0000000000097919 */ /* 0x000ea20000002500 */
[----:B0-----:R-:W-:-:S05]  /*0040*/  PRMT R2, R0, 0x9910, RZ ;  /* 0x0000991000027816 */ /* 0x001fca00000000ff */
[----:B------:R-:W-:-:S05]  /*0050*/  IMAD R2, R2, 0xd, RZ ;  /* 0x0000000d02027824 */ /* 0x000fca00078e02ff */
[----:B------:R-:W-:-:S04]  /*0060*/  LOP3.LUT R2, R2, 0xffff, RZ, 0xc0, !PT ;  /* 0x0000ffff02027812 */ /* 0x000fc800078ec0ff */
[----:B------:R-:W-:-:S04]  /*0070*/  SHF.R.U32.HI R2, RZ, 0x8, R2 ;  /* 0x00000008ff027819 */ /* 0x000fc80000011602 */
[C---:B------:R-:W-:Y:S02]  /*0080*/  PRMT R3, R2.reuse, 0x9910, RZ ;  /* 0x0000991002037816 */ /* 0x040fe400000000ff */
[----:B------:R-:W-:-:S03]  /*0090*/  LOP3.LUT R2, R2, 0xffff, RZ, 0xc0, !PT ;  /* 0x0000ffff02027812 */ /* 0x000fc600078ec0ff */
[----:B------:R-:W-:Y:S02]  /*00a0*/  IMAD R3, R3, 0x14, RZ ;  /* 0x0000001403037824 */ /* 0x000fe400078e02ff */
[----:B--2---:R-:W-:-:S03]  /*00b0*/  IMAD R4, R9, 0x3, R2 ;  /* 0x0000000309047824 */ /* 0x004fc600078e0202 */
[----:B------:R-:W-:Y:S01]  /*00c0*/  IADD3 R7, PT, PT, RZ, -R3, RZ ;  /* 0x80000003ff077210 */ /* 0x000fe20007ffe0ff */
[----:B------:R-:W-:Y:S01]  /*00d0*/  IMAD.HI.U32 R5, R4, -0x33333333, RZ ;  /* 0xcccccccd04057827 */ /* 0x000fe200078e00ff */
[----:B------:R-:W0:Y:S02]  /*00e0*/  LDC.64 R2, c[0x0][0x380] ;  /* 0x0000e000ff027b82 */ /* 0x000e240000000a00 */
[----:B------:R-:W-:Y:S02]  /*00f0*/  PRMT R7, R7, 0x7710, RZ ;  /* 0x0000771007077816 */ /* 0x000fe400000000ff */
[----:B------:R-:W-:Y:S02]  /*0100*/  SHF.R.U32.HI R5, RZ, 0x5, R5 ;  /* 0x00000005ff057819 */ /* 0x000fe40000011605 */
[----:B------:R-:W-:-:S03]  /*0110*/  IADD3 R6, PT, PT, R7, R0, RZ ;  /* 0x0000000007067210 */ /* 0x000fc60007ffe0ff */
[----:B------:R-:W-:Y:S01]  /*0120*/  IMAD R4, R5, -0x28, R4 ;  /* 0xffffffd805047824 */ /* 0x000fe200078e0204 */
[----:B------:R-:W-:-:S04]  /*0130*/  LOP3.LUT R6, R6, 0xfe, RZ, 0xc0, !PT ;  /* 0x000000fe06067812 */ /* 0x000fc800078ec0ff */
[----:B------:R-:W-:Y:S02]  /*0140*/  SHF.R.U32.HI R6, RZ, 0x1, R6 ;  /* 0x00000001ff067819 */ /* 0x000fe40000011606 */
[----:B------:R-:W-:-:S03]  /*0150*/  SHF.R.U32.HI R4, RZ, 0x1, R4 ;  /* 0x00000001ff047819 */ /* 0x000fc60000011604 */
[----:B------:R-:W-:-:S04]  /*0160*/  IMAD R5, R5, 0xc8, R6 ;  /* 0x000000c805057824 */ /* 0x000fc800078e0206 */
[----:B------:R-:W-:-:S04]  /*0170*/  IMAD R5, R4, 0xa, R5 ;  /* 0x0000000a04057824 */ /* 0x000fc800078e0205 */
[----:B0-----:R-:W-:Y:S02]  /*0180*/  IMAD.WIDE.U32 R2, R5, 0x4, R2 ;  /* 0x0000000405027825 */ /* 0x001fe400078e0002 */
[----:B------:R-:W0:Y:S04]  /*0190*/  LDC.64 R4, c[0x0][0x388] ;  /* 0x0000e200ff047b82 */ /* 0x000e280000000a00 */
[----:B-1----:R-:W2:Y:S01]  /*01a0*/  LDG.E.CONSTANT R3, desc[UR4][R2.64] ;  /* 0x0000000402037981 */ /* 0x002ea2000c1e9900 */
[----:B------:R-:W-:-:S04]  /*01b0*/  IMAD R7, R9, 0x3c, R0 ;  /* 0x0000003c09077824 */ /* 0x000fc800078e0200 */
[----:B0-----:R-:W-:-:S05]  /*01c0*/  IMAD.WIDE.U32 R4, R7, 0x4, R4 ;  /* 0x0000000407047825 */ /* 0x001fca00078e0004 */
[----:B--2---:R-:W-:Y:S01]  /*01d0*/  STG.E desc[UR4][R4.64], R3 ;  /* 0x0000000304007986 */ /* 0x004fe2000c101904 */
[----:B------:R-:W-:Y:S05]  /*01e0*/  EXIT ;  /* 0x000000000000794d */ /* 0x000fea0003800000 */
.L_x_0:
[----:B------:R-:W-:-:S00]  /*01f0*/  BRA `(.L_x_0) ;  /* 0xfffffffc00fc7947 */ /* 0x000fc0000383ffff */
[----:B------:R-:W-:-:S00]  /*0200*/  NOP ;  /* 0x0000000000007918 */ /* 0x000fc00000000000 */
[----:B------:R-:W-:-:S00]  /*0210*/  NOP ;  /* 0x0000000000007918 */ /* 0x000fc00000000000 */
[----:B------:R-:W-:-:S00]  /*0220*/  NOP ;  /* 0x0000000000007918 */ /* 0x000fc00000000000 */
[----:B------:R-:W-:-:S00]  /*0230*/  NOP ;  /* 0x0000000000007918 */ /* 0x000fc00000000000 */
[----:B------:R-:W-:-:S00]  /*0240*/  NOP ;  /* 0x0000000000007918 */ /* 0x000fc00000000000 */
[----:B------:R-:W-:-:S00]  /*0250*/  NOP ;  /* 0x0000000000007918 */ /* 0x000fc00000000000 */
[----:B------:R-:W-:-:S00]  /*0260*/  NOP ;  /* 0x0000000000007918 */ /* 0x000fc00000000000 */
[----:B------:R-:W-:-:S00]  /*0270*/  NOP ;  /* 0x0000000000007918 */ /* 0x000fc00000000000 */
.L_x_1:


//--------------------- .nv.shared.reserved.0     --------------------------
	.section	.nv.shared.reserved.0,"aw",@nobits
	.weak		__nv_reservedSMEM_offset_0_alias
	.size		__nv_reservedSMEM_offset_0_alias, 0, 64
	.other		__nv_reservedSMEM_offset_0_alias,@"STO_CUDA_RESERVED_SHARED STV_DEFAULT"
__nv_reservedSMEM_offset_0_alias:
	.zero		0
	.zero		64


//--------------------- .nv.constant0.default_function_kernel --------------------------
	.section	.nv.constant0.default_function_kernel,"a",@progbits
	.sectionflags	@""
	.align	4
.nv.constant0.default_function_kernel:
	.zero		912


//--------------------- SYMBOLS --------------------------

	.type		.nv.reservedSmem.offset0,@object
	.size		.nv.reservedSmem.offset0,0x4
